//
// Generated by NVIDIA NVVM Compiler
//
// Compiler Build ID: CL-36424714
// Cuda compilation tools, release 13.0, V13.0.88
// Based on NVVM 20.0.0
//

.version 9.0
.target sm_100
.address_size 64

	// .globl	_Z11silu_kernelPKfPfi

.visible .entry _Z11silu_kernelPKfPfi(
	.param .u64 .ptr .align 1 _Z11silu_kernelPKfPfi_param_0,
	.param .u64 .ptr .align 1 _Z11silu_kernelPKfPfi_param_1,
	.param .u32 _Z11silu_kernelPKfPfi_param_2
)
{
	.reg .pred 	%p<2>;
	.reg .b32 	%r<8>;
	.reg .b32 	%f<16>;
	.reg .b64 	%rd<8>;

	ld.param.u64 	%rd1, [_Z11silu_kernelPKfPfi_param_0];
	ld.param.u64 	%rd2, [_Z11silu_kernelPKfPfi_param_1];
	ld.param.u32 	%r2, [_Z11silu_kernelPKfPfi_param_2];
	mov.u32 	%r3, %ctaid.x;
	mov.u32 	%r4, %ntid.x;
	mov.u32 	%r5, %tid.x;
	mad.lo.s32 	%r1, %r3, %r4, %r5;
	setp.ge.s32 	%p1, %r1, %r2;
	@%p1 bra 	$L__BB0_2;
	cvta.to.global.u64 	%rd3, %rd1;
	cvta.to.global.u64 	%rd4, %rd2;
	mul.wide.s32 	%rd5, %r1, 4;
	add.s64 	%rd6, %rd3, %rd5;
	ld.global.f32 	%f1, [%rd6];
	fma.rn.f32 	%f2, %f1, 0fBBBB989D, 0f3F000000;
	cvt.sat.f32.f32 	%f3, %f2;
	mov.f32 	%f4, 0f4B400001;
	mov.f32 	%f5, 0f437C0000;
	fma.rm.f32 	%f6, %f3, %f5, %f4;
	add.f32 	%f7, %f6, 0fCB40007F;
	neg.f32 	%f8, %f7;
	fma.rn.f32 	%f9, %f1, 0fBFB8AA3B, %f8;
	fma.rn.f32 	%f10, %f1, 0fB2A57060, %f9;
	mov.b32 	%r6, %f6;
	shl.b32 	%r7, %r6, 23;
	mov.b32 	%f11, %r7;
	ex2.approx.ftz.f32 	%f12, %f10;
	fma.rn.f32 	%f13, %f12, %f11, 0f3F800000;
	rcp.rn.f32 	%f14, %f13;
	mul.f32 	%f15, %f1, %f14;
	add.s64 	%rd7, %rd4, %rd5;
	st.global.f32 	[%rd7], %f15;
$L__BB0_2:
	ret;

}


// ===== COMPILED SASS (sm_100) =====

	.target	sm_100

	.elftype	@"ET_EXEC"


//--------------------- .note.nv.tkinfo           --------------------------
	.section	.note.nv.tkinfo,"",@"SHT_NOTE"
	.sectionflags	@"SHF_NOTE_NV_TKINFO"
	.tkinfo
        /*0018*/ 	.word	0x00000002
        /*0030*/ 	.string	""
        /*0030*/ 	.string	"ptxas"
        /*0030*/ 	.string	"Cuda compilation tools, release 13.0, V13.0.88"
        /*0030*/ 	.string	"Build cuda_13.0.r13.0/compiler.36424714_0"
        /*0030*/ 	.string	"-arch sm_100 -m 64 "



//--------------------- .note.nv.cuinfo           --------------------------
	.section	.note.nv.cuinfo,"",@"SHT_NOTE"
	.sectionflags	@"SHF_NOTE_NV_CUINFO"
        /*0018*/ 	.short	0x0002
        /*001a*/ 	.short	0x0064
        /*001c*/ 	.short	0x0082
	.zero		2


//--------------------- .nv.info                  --------------------------
	.section	.nv.info,"",@"SHT_CUDA_INFO"
	.align	4


	//----- nvinfo : EIATTR_REGCOUNT
	.align		4
        /*0000*/ 	.byte	0x04, 0x2f
        /*0002*/ 	.short	(.L_1 - .L_0)
	.align		4
.L_0:
        /*0004*/ 	.word	index@(_Z11silu_kernelPKfPfi)
        /*0008*/ 	.word	0x0000000f


	//----- nvinfo : EIATTR_FRAME_SIZE
	.align		4
.L_1:
        /*000c*/ 	.byte	0x04, 0x11
        /*000e*/ 	.short	(.L_3 - .L_2)
	.align		4
.L_2:
        /*0010*/ 	.word	index@($__internal_0_$__cuda_sm20_rcp_rn_f32_slowpath)
        /*0014*/ 	.word	0x00000000


	//----- nvinfo : EIATTR_FRAME_SIZE
	.align		4
.L_3:
        /*0018*/ 	.byte	0x04, 0x11
        /*001a*/ 	.short	(.L_5 - .L_4)
	.align		4
.L_4:
        /*001c*/ 	.word	index@(_Z11silu_kernelPKfPfi)
        /*0020*/ 	.word	0x00000000


	//----- nvinfo : EIATTR_MIN_STACK_SIZE
	.align		4
.L_5:
        /*0024*/ 	.byte	0x04, 0x12
        /*0026*/ 	.short	(.L_7 - .L_6)
	.align		4
.L_6:
        /*0028*/ 	.word	index@(_Z11silu_kernelPKfPfi)
        /*002c*/ 	.word	0x00000000
.L_7:


//--------------------- .nv.compat                --------------------------
	.section	.nv.compat,"",@"SHT_CUDA_COMPAT_INFO"
	.align	4
        /*0000*/ 	.byte	0x02, 0x09, 0x00, 0x00, 0x02, 0x02, 0x01, 0x00, 0x02, 0x05, 0x05, 0x00, 0x03, 0x07, 0x01, 0x01
        /*0010*/ 	.byte	0x02, 0x03, 0x00, 0x00, 0x02, 0x06, 0x01, 0x00, 0x04, 0x0b, 0x08, 0x00, 0x09, 0x00, 0x00, 0x00
        /*0020*/ 	.byte	0x00, 0x00, 0x00, 0x00


//--------------------- .nv.info._Z11silu_kernelPKfPfi --------------------------
	.section	.nv.info._Z11silu_kernelPKfPfi,"",@"SHT_CUDA_INFO"
	.sectionflags	@""
	.align	4


	//----- nvinfo : EIATTR_CUDA_API_VERSION
	.align		4
        /*0000*/ 	.byte	0x04, 0x37
        /*0002*/ 	.short	(.L_9 - .L_8)
.L_8:
        /*0004*/ 	.word	0x00000082


	//----- nvinfo : EIATTR_KPARAM_INFO
	.align		4
.L_9:
        /*0008*/ 	.byte	0x04, 0x17
        /*000a*/ 	.short	(.L_11 - .L_10)
.L_10:
        /*000c*/ 	.word	0x00000000
        /*0010*/ 	.short	0x0002
        /*0012*/ 	.short	0x0010
        /*0014*/ 	.byte	0x00, 0xf0, 0x11, 0x00


	//----- nvinfo : EIATTR_KPARAM_INFO
	.align		4
.L_11:
        /*0018*/ 	.byte	0x04, 0x17
        /*001a*/ 	.short	(.L_13 - .L_12)
.L_12:
        /*001c*/ 	.word	0x00000000
        /*0020*/ 	.short	0x0001
        /*0022*/ 	.short	0x0008
        /*0024*/ 	.byte	0x00, 0xf5, 0x21, 0x00


	//----- nvinfo : EIATTR_KPARAM_INFO
	.align		4
.L_13:
        /*0028*/ 	.byte	0x04, 0x17
        /*002a*/ 	.short	(.L_15 - .L_14)
.L_14:
        /*002c*/ 	.word	0x00000000
        /*0030*/ 	.short	0x0000
        /*0032*/ 	.short	0x0000
        /*0034*/ 	.byte	0x00, 0xf5, 0x21, 0x00


	//----- nvinfo : EIATTR_SPARSE_MMA_MASK
	.align		4
.L_15:
        /*0038*/ 	.byte	0x03, 0x50
        /*003a*/ 	.short	0x0000


	//----- nvinfo : EIATTR_MAXREG_COUNT
	.align		4
        /*003c*/ 	.byte	0x03, 0x1b
        /*003e*/ 	.short	0x00ff


	//----- nvinfo : EIATTR_MERCURY_ISA_VERSION
	.align		4
        /*0040*/ 	.byte	0x03, 0x5f
        /*0042*/ 	.short	0x0101


	//----- nvinfo : EIATTR_VRC_CTA_INIT_COUNT
	.align		4
        /*0044*/ 	.byte	0x02, 0x4a
	.zero		1
	.zero		1


	//----- nvinfo : EIATTR_EXIT_INSTR_OFFSETS
	.align		4
        /*0048*/ 	.byte	0x04, 0x1c
        /*004a*/ 	.short	(.L_17 - .L_16)


	//   ....[0]....
.L_16:
        /*004c*/ 	.word	0x00000070


	//   ....[1]....
        /*0050*/ 	.word	0x00000270


	//----- nvinfo : EIATTR_CRS_STACK_SIZE
	.align		4
.L_17:
        /*0054*/ 	.byte	0x04, 0x1e
        /*0056*/ 	.short	(.L_19 - .L_18)
.L_18:
        /*0058*/ 	.word	0x00000000


	//----- nvinfo : EIATTR_CBANK_PARAM_SIZE
	.align		4
.L_19:
        /*005c*/ 	.byte	0x03, 0x19
        /*005e*/ 	.short	0x0014


	//----- nvinfo : EIATTR_PARAM_CBANK
	.align		4
        /*0060*/ 	.byte	0x04, 0x0a
        /*0062*/ 	.short	(.L_21 - .L_20)
	.align		4
.L_20:
        /*0064*/ 	.word	index@(.nv.constant0._Z11silu_kernelPKfPfi)
        /*0068*/ 	.short	0x0380
        /*006a*/ 	.short	0x0014


	//----- nvinfo : EIATTR_SW_WAR
	.align		4
.L_21:
        /*006c*/ 	.byte	0x04, 0x36
        /*006e*/ 	.short	(.L_23 - .L_22)
.L_22:
        /*0070*/ 	.word	0x00000008
.L_23:


//--------------------- .nv.callgraph             --------------------------
	.section	.nv.callgraph,"",@"SHT_CUDA_CALLGRAPH"
	.align	4
	.sectionentsize	8
	.align		4
        /*0000*/ 	.word	0x00000000
	.align		4
        /*0004*/ 	.word	0xffffffff
	.align		4
        /*0008*/ 	.word	0x00000000
	.align		4
        /*000c*/ 	.word	0xfffffffe
	.align		4
        /*0010*/ 	.word	0x00000000
	.align		4
        /*0014*/ 	.word	0xfffffffd
	.align		4
        /*0018*/ 	.word	0x00000000
	.align		4
        /*001c*/ 	.word	0xfffffffc


//--------------------- .text._Z11silu_kernelPKfPfi --------------------------
	.section	.text._Z11silu_kernelPKfPfi,"ax",@progbits
	.align	128
        .global         _Z11silu_kernelPKfPfi
        .type           _Z11silu_kernelPKfPfi,@function
        .size           _Z11silu_kernelPKfPfi,(.L_x_8 - _Z11silu_kernelPKfPfi)
        .other          _Z11silu_kernelPKfPfi,@"STO_CUDA_ENTRY STV_DEFAULT"
_Z11silu_kernelPKfPfi:
.text._Z11silu_kernelPKfPfi:
[----:B------:R-:W-:Y:S01]  /*0000*/  LDC R1, c[0x0][0x37c] ;  /* 0x0000df00ff017b82 */ /* 0x000fe20000000800 */
[----:B------:R-:W0:Y:S07]  /*0010*/  S2R R0, SR_TID.X ;  /* 0x0000000000007919 */ /* 0x000e2e0000002100 */
[----:B------:R-:W0:Y:S01]  /*0020*/  S2UR UR4, SR_CTAID.X ;  /* 0x00000000000479c3 */ /* 0x000e220000002500 */
[----:B------:R-:W1:Y:S07]  /*0030*/  LDCU UR5, c[0x0][0x390] ;  /* 0x00007200ff0577ac */ /* 0x000e6e0008000800 */
[----:B------:R-:W0:Y:S02]  /*0040*/  LDC R3, c[0x0][0x360] ;  /* 0x0000d800ff037b82 */ /* 0x000e240000000800 */
[----:B0-----:R-:W-:-:S05]  /*0050*/  IMAD R3, R3, UR4, R0 ;  /* 0x0000000403037c24 */ /* 0x001fca000f8e0200 */
[----:B-1----:R-:W-:-:S13]  /*0060*/  ISETP.GE.AND P0, PT, R3, UR5, PT ;  /* 0x0000000503007c0c */ /* 0x002fda000bf06270 */
[----:B------:R-:W-:Y:S05]  /*0070*/  @P0 EXIT ;  /* 0x000000000000094d */ /* 0x000fea0003800000 */
[----:B------:R-:W0:Y:S01]  /*0080*/  LDC.64 R4, c[0x0][0x380] ;  /* 0x0000e000ff047b82 */ /* 0x000e220000000a00 */
[----:B------:R-:W1:Y:S01]  /*0090*/  LDCU.64 UR4, c[0x0][0x358] ;  /* 0x00006b00ff0477ac */ /* 0x000e620008000a00 */
[----:B0-----:R-:W-:-:S06]  /*00a0*/  IMAD.WIDE R4, R3, 0x4, R4 ;  /* 0x0000000403047825 */ /* 0x001fcc00078e0204 */
[----:B-1----:R-:W2:Y:S01]  /*00b0*/  LDG.E R4, desc[UR4][R4.64] ;  /* 0x0000000404047981 */ /* 0x002ea2000c1e1900 */
[----:B------:R-:W-:Y:S01]  /*00c0*/  IMAD.MOV.U32 R7, RZ, RZ, 0x3bbb989d ;  /* 0x3bbb989dff077424 */ /* 0x000fe200078e00ff */
[----:B------:R-:W-:Y:S01]  /*00d0*/  BSSY.RECONVERGENT B0, `(.L_x_0) ;  /* 0x0000015000007945 */ /* 0x000fe20003800200 */
[----:B------:R-:W-:Y:S02]  /*00e0*/  IMAD.MOV.U32 R9, RZ, RZ, 0x437c0000 ;  /* 0x437c0000ff097424 */ /* 0x000fe400078e00ff */
[----:B--2---:R-:W-:-:S04]  /*00f0*/  FFMA.SAT R0, R4, -R7, 0.5 ;  /* 0x3f00000004007423 */ /* 0x004fc80000002807 */
[----:B------:R-:W-:-:S04]  /*0100*/  FFMA.RM R0, R0, R9, 12582913 ;  /* 0x4b40000100007423 */ /* 0x000fc80000004009 */
[C---:B------:R-:W-:Y:S01]  /*0110*/  FADD R7, R0.reuse, -12583039 ;  /* 0xcb40007f00077421 */ /* 0x040fe20000000000 */
[----:B------:R-:W-:-:S03]  /*0120*/  SHF.L.U32 R0, R0, 0x17, RZ ;  /* 0x0000001700007819 */ /* 0x000fc600000006ff */
[----:B------:R-:W-:-:S04]  /*0130*/  FFMA R7, R4, -1.4426950216293334961, -R7 ;  /* 0xbfb8aa3b04077823 */ /* 0x000fc80000000807 */
[----:B------:R-:W-:-:S06]  /*0140*/  FFMA R7, R4, -1.925963033500011079e-08, R7 ;  /* 0xb2a5706004077823 */ /* 0x000fcc0000000007 */
[----:B------:R-:W0:Y:S02]  /*0150*/  MUFU.EX2 R7, R7 ;  /* 0x0000000700077308 */ /* 0x000e240000000800 */
[----:B0-----:R-:W-:-:S04]  /*0160*/  FFMA R0, R0, R7, 1 ;  /* 0x3f80000000007423 */ /* 0x001fc80000000007 */
[----:B------:R-:W-:-:S05]  /*0170*/  VIADD R2, R0, 0x1800000 ;  /* 0x0180000000027836 */ /* 0x000fca0000000000 */
[----:B------:R-:W-:-:S04]  /*0180*/  LOP3.LUT R2, R2, 0x7f800000, RZ, 0xc0, !PT ;  /* 0x7f80000002027812 */ /* 0x000fc800078ec0ff */
[----:B------:R-:W-:-:S13]  /*0190*/  ISETP.GT.U32.AND P0, PT, R2, 0x1ffffff, PT ;  /* 0x01ffffff0200780c */ /* 0x000fda0003f04070 */
[----:B------:R-:W-:Y:S05]  /*01a0*/  @P0 BRA `(.L_x_1) ;  /* 0x00000000000c0947 */ /* 0x000fea0003800000 */
[----:B------:R-:W-:-:S07]  /*01b0*/  MOV R6, 0x1d0 ;  /* 0x000001d000067802 */ /* 0x000fce0000000f00 */
[----:B------:R-:W-:Y:S05]  /*01c0*/  CALL.REL.NOINC `($__internal_0_$__cuda_sm20_rcp_rn_f32_slowpath) ;  /* 0x00000000002c7944 */ /* 0x000fea0003c00000 */
[----:B------:R-:W-:Y:S05]  /*01d0*/  BRA `(.L_x_2) ;  /* 0x0000000000107947 */ /* 0x000fea0003800000 */
.L_x_1:
[----:B------:R-:W0:Y:S02]  /*01e0*/  MUFU.RCP R5, R0 ;  /* 0x0000000000057308 */ /* 0x000e240000001000 */
[----:B0-----:R-:W-:-:S04]  /*01f0*/  FFMA R2, R0, R5, -1 ;  /* 0xbf80000000027423 */ /* 0x001fc80000000005 */
[----:B------:R-:W-:-:S04]  /*0200*/  FADD.FTZ R2, -R2, -RZ ;  /* 0x800000ff02027221 */ /* 0x000fc80000010100 */
[----:B------:R-:W-:-:S07]  /*0210*/  FFMA R5, R5, R2, R5 ;  /* 0x0000000205057223 */ /* 0x000fce0000000005 */
.L_x_2:
[----:B------:R-:W-:Y:S05]  /*0220*/  BSYNC.RECONVERGENT B0 ;  /* 0x0000000000007941 */ /* 0x000fea0003800200 */
.L_x_0:
[----:B------:R-:W0:Y:S01]  /*0230*/  LDC.64 R6, c[0x0][0x388] ;  /* 0x0000e200ff067b82 */ /* 0x000e220000000a00 */
[----:B------:R-:W-:Y:S01]  /*0240*/  FMUL R5, R4, R5 ;  /* 0x0000000504057220 */ /* 0x000fe20000400000 */
[----:B0-----:R-:W-:-:S05]  /*0250*/  IMAD.WIDE R2, R3, 0x4, R6 ;  /* 0x0000000403027825 */ /* 0x001fca00078e0206 */
[----:B------:R-:W-:Y:S01]  /*0260*/  STG.E desc[UR4][R2.64], R5 ;  /* 0x0000000502007986 */ /* 0x000fe2000c101904 */
[----:B------:R-:W-:Y:S05]  /*0270*/  EXIT ;  /* 0x000000000000794d */ /* 0x000fea0003800000 */
        .weak           $__internal_0_$__cuda_sm20_rcp_rn_f32_slowpath
        .type           $__internal_0_$__cuda_sm20_rcp_rn_f32_slowpath,@function
        .size           $__internal_0_$__cuda_sm20_rcp_rn_f32_slowpath,(.L_x_8 - $__internal_0_$__cuda_sm20_rcp_rn_f32_slowpath)
$__internal_0_$__cuda_sm20_rcp_rn_f32_slowpath:
[----:B------:R-:W-:Y:S01]  /*0280*/  IMAD.SHL.U32 R2, R0, 0x2, RZ ;  /* 0x0000000200027824 */ /* 0x000fe200078e00ff */
[----:B------:R-:W-:Y:S04]  /*0290*/  BSSY.RECONVERGENT B1, `(.L_x_3) ;  /* 0x0000030000017945 */ /* 0x000fe80003800200 */
[----:B------:R-:W-:-:S04]  /*02a0*/  SHF.R.U32.HI R2, RZ, 0x18, R2 ;  /* 0x00000018ff027819 */ /* 0x000fc80000011602 */
[----:B------:R-:W-:-:S13]  /*02b0*/  ISETP.NE.U32.AND P0, PT, R2, RZ, PT ;  /* 0x000000ff0200720c */ /* 0x000fda0003f05070 */
[----:B------:R-:W-:Y:S05]  /*02c0*/  @P0 BRA `(.L_x_4) ;  /* 0x0000000000280947 */ /* 0x000fea0003800000 */
[----:B------:R-:W-:-:S04]  /*02d0*/  SHF.L.U32 R2, R0, 0x1, RZ ;  /* 0x0000000100027819 */ /* 0x000fc800000006ff */
[----:B------:R-:W-:-:S13]  /*02e0*/  ISETP.NE.AND P0, PT, R2, RZ, PT ;  /* 0x000000ff0200720c */ /* 0x000fda0003f05270 */
[----:B------:R-:W-:Y:S01]  /*02f0*/  @P0 FFMA R7, R0, 1.84467440737095516160e+19, RZ ;  /* 0x5f80000000070823 */ /* 0x000fe200000000ff */
[----:B------:R-:W-:Y:S08]  /*0300*/  @!P0 MUFU.RCP R5, R0 ;  /* 0x0000000000058308 */ /* 0x000ff00000001000 */
[----:B------:R-:W0:Y:S02]  /*0310*/  @P0 MUFU.RCP R2, R7 ;  /* 0x0000000700020308 */ /* 0x000e240000001000 */
[----:B0-----:R-:W-:-:S04]  /*0320*/  @P0 FFMA R8, R7, R2, -1 ;  /* 0xbf80000007080423 */ /* 0x001fc80000000002 */
[----:B------:R-:W-:-:S04]  /*0330*/  @P0 FADD.FTZ R9, -R8, -RZ ;  /* 0x800000ff08090221 */ /* 0x000fc80000010100 */
[----:B------:R-:W-:-:S04]  /*0340*/  @P0 FFMA R2, R2, R9, R2 ;  /* 0x0000000902020223 */ /* 0x000fc80000000002 */
[----:B------:R-:W-:Y:S01]  /*0350*/  @P0 FFMA R5, R2, 1.84467440737095516160e+19, RZ ;  /* 0x5f80000002050823 */ /* 0x000fe200000000ff */
[----:B------:R-:W-:Y:S06]  /*0360*/  BRA `(.L_x_5) ;  /* 0x0000000000887947 */ /* 0x000fec0003800000 */
.L_x_4:
[----:B------:R-:W-:-:S05]  /*0370*/  VIADD R5, R2, 0xffffff03 ;  /* 0xffffff0302057836 */ /* 0x000fca0000000000 */
[----:B------:R-:W-:-:S13]  /*0380*/  ISETP.GT.U32.AND P0, PT, R5, 0x1, PT ;  /* 0x000000010500780c */ /* 0x000fda0003f04070 */
[----:B------:R-:W-:Y:S05]  /*0390*/  @P0 BRA `(.L_x_6) ;  /* 0x0000000000780947 */ /* 0x000fea0003800000 */
[----:B------:R-:W-:Y:S01]  /*03a0*/  LOP3.LUT R7, R0, 0x7fffff, RZ, 0xc0, !PT ;  /* 0x007fffff00077812 */ /* 0x000fe200078ec0ff */
[----:B------:R-:W-:-:S03]  /*03b0*/  HFMA2 R12, -RZ, RZ, 0, 1.78813934326171875e-07 ;  /* 0x00000003ff0c7431 */ /* 0x000fc600000001ff */
[----:B------:R-:W-:-:S04]  /*03c0*/  LOP3.LUT R7, R7, 0x3f800000, RZ, 0xfc, !PT ;  /* 0x3f80000007077812 */ /* 0x000fc800078efcff */
[----:B------:R-:W0:Y:S01]  /*03d0*/  MUFU.RCP R8, R7 ;  /* 0x0000000700087308 */ /* 0x000e220000001000 */
[----:B------:R-:W-:Y:S01]  /*03e0*/  SHF.L.U32 R11, R12, R5, RZ ;  /* 0x000000050c0b7219 */ /* 0x000fe200000006ff */
[----:B0-----:R-:W-:-:S04]  /*03f0*/  FFMA R9, R7, R8, -1 ;  /* 0xbf80000007097423 */ /* 0x001fc80000000008 */
[----:B------:R-:W-:-:S04]  /*0400*/  FADD.FTZ R9, -R9, -RZ ;  /* 0x800000ff09097221 */ /* 0x000fc80000010100 */
[CCC-:B------:R-:W-:Y:S01]  /*0410*/  FFMA.RM R10, R8.reuse, R9.reuse, R8.reuse ;  /* 0x00000009080a7223 */ /* 0x1c0fe20000004008 */
[----:B------:R-:W-:-:S04]  /*0420*/  FFMA.RP R9, R8, R9, R8 ;  /* 0x0000000908097223 */ /* 0x000fc80000008008 */
[C---:B------:R-:W-:Y:S02]  /*0430*/  LOP3.LUT R8, R10.reuse, 0x7fffff, RZ, 0xc0, !PT ;  /* 0x007fffff0a087812 */ /* 0x040fe400078ec0ff */
[----:B------:R-:W-:Y:S02]  /*0440*/  FSETP.NEU.FTZ.AND P0, PT, R10, R9, PT ;  /* 0x000000090a00720b */ /* 0x000fe40003f1d000 */
[----:B------:R-:W-:Y:S02]  /*0450*/  LOP3.LUT R8, R8, 0x800000, RZ, 0xfc, !PT ;  /* 0x0080000008087812 */ /* 0x000fe400078efcff */
[----:B------:R-:W-:Y:S02]  /*0460*/  SEL R9, RZ, 0xffffffff, !P0 ;  /* 0xffffffffff097807 */ /* 0x000fe40004000000 */
[----:B------:R-:W-:-:S03]  /*0470*/  LOP3.LUT R10, R11, R8, RZ, 0xc0, !PT ;  /* 0x000000080b0a7212 */ /* 0x000fc600078ec0ff */
[----:B------:R-:W-:Y:S01]  /*0480*/  IMAD.MOV R9, RZ, RZ, -R9 ;  /* 0x000000ffff097224 */ /* 0x000fe200078e0a09 */
[----:B------:R-:W-:-:S04]  /*0490*/  SHF.R.U32.HI R10, RZ, R5, R10 ;  /* 0x00000005ff0a7219 */ /* 0x000fc8000001160a */
[----:B------:R-:W-:Y:S02]  /*04a0*/  LOP3.LUT P1, RZ, R9, R5, R8, 0xf8, !PT ;  /* 0x0000000509ff7212 */ /* 0x000fe4000782f808 */
[C---:B------:R-:W-:Y:S02]  /*04b0*/  LOP3.LUT P0, RZ, R10.reuse, 0x1, RZ, 0xc0, !PT ;  /* 0x000000010aff7812 */ /* 0x040fe4000780c0ff */
[----:B------:R-:W-:-:S04]  /*04c0*/  LOP3.LUT P2, RZ, R10, 0x2, RZ, 0xc0, !PT ;  /* 0x000000020aff7812 */ /* 0x000fc8000784c0ff */
[----:B------:R-:W-:Y:S02]  /*04d0*/  PLOP3.LUT P0, PT, P0, P1, P2, 0xe0, 0x0 ;  /* 0x000000000000781c */ /* 0x000fe40000703c20 */
[----:B------:R-:W-:Y:S02]  /*04e0*/  LOP3.LUT P1, RZ, R0, 0x7fffff, RZ, 0xc0, !PT ;  /* 0x007fffff00ff7812 */ /* 0x000fe4000782c0ff */
[----:B------:R-:W-:-:S04]  /*04f0*/  SEL R5, RZ, 0x1, !P0 ;  /* 0x00000001ff057807 */ /* 0x000fc80004000000 */
[----:B------:R-:W-:-:S04]  /*0500*/  IADD3 R5, PT, PT, -R5, RZ, RZ ;  /* 0x000000ff05057210 */ /* 0x000fc80007ffe1ff */
[----:B------:R-:W-:Y:S01]  /*0510*/  ISETP.GE.AND P0, PT, R5, RZ, PT ;  /* 0x000000ff0500720c */ /* 0x000fe20003f06270 */
[----:B------:R-:W-:-:S05]  /*0520*/  VIADD R5, R2, 0xffffff04 ;  /* 0xffffff0402057836 */ /* 0x000fca0000000000 */
[----:B------:R-:W-:-:S07]  /*0530*/  SHF.R.U32.HI R5, RZ, R5, R8 ;  /* 0x00000005ff057219 */ /* 0x000fce0000011608 */
[----:B------:R-:W-:-:S05]  /*0540*/  @!P0 IADD3 R5, PT, PT, R5, 0x1, RZ ;  /* 0x0000000105058810 */ /* 0x000fca0007ffe0ff */
[----:B------:R-:W-:-:S05]  /*0550*/  @!P1 IMAD.SHL.U32 R5, R5, 0x2, RZ ;  /* 0x0000000205059824 */ /* 0x000fca00078e00ff */
[----:B------:R-:W-:Y:S01]  /*0560*/  LOP3.LUT R5, R5, 0x80000000, R0, 0xf8, !PT ;  /* 0x8000000005057812 */ /* 0x000fe200078ef800 */
[----:B------:R-:W-:Y:S06]  /*0570*/  BRA `(.L_x_5) ;  /* 0x0000000000047947 */ /* 0x000fec0003800000 */
.L_x_6:
[----:B------:R0:W1:Y:S02]  /*0580*/  MUFU.RCP R5, R0 ;  /* 0x0000000000057308 */ /* 0x0000640000001000 */
.L_x_5:
[----:B------:R-:W-:Y:S05]  /*0590*/  BSYNC.RECONVERGENT B1 ;  /* 0x0000000000017941 */ /* 0x000fea0003800200 */
.L_x_3:
[----:B------:R-:W-:-:S04]  /*05a0*/  MOV R7, 0x0 ;  /* 0x0000000000077802 */ /* 0x000fc80000000f00 */
[----:B01----:R-:W-:Y:S05]  /*05b0*/  RET.REL.NODEC R6 `(_Z11silu_kernelPKfPfi) ;  /* 0xfffffff806907950 */ /* 0x003fea0003c3ffff */
.L_x_7:
[----:B------:R-:W-:-:S00]  /*05c0*/  BRA `(.L_x_7) ;  /* 0xfffffffc00fc7947 */ /* 0x000fc0000383ffff */
[----:B------:R-:W-:-:S00]  /*05d0*/  NOP ;  /* 0x0000000000007918 */ /* 0x000fc00000000000 */
        /* <DEDUP_REMOVED lines=10> */
.L_x_8:


//--------------------- .nv.shared.reserved.0     --------------------------
	.section	.nv.shared.reserved.0,"aw",@nobits
	.weak		__nv_reservedSMEM_offset_0_alias
	.size		__nv_reservedSMEM_offset_0_alias, 0, 64
	.other		__nv_reservedSMEM_offset_0_alias,@"STO_CUDA_RESERVED_SHARED STV_DEFAULT"
__nv_reservedSMEM_offset_0_alias:
	.zero		0
	.zero		64


//--------------------- .nv.constant0._Z11silu_kernelPKfPfi --------------------------
	.section	.nv.constant0._Z11silu_kernelPKfPfi,"a",@progbits
	.sectionflags	@""
	.align	4
.nv.constant0._Z11silu_kernelPKfPfi:
	.zero		916


//--------------------- SYMBOLS --------------------------

	.type		.nv.reservedSmem.offset0,@object
	.size		.nv.reservedSmem.offset0,0x4
